	.headerflags	@"EF_CUDA_TEXMODE_UNIFIED EF_CUDA_64BIT_ADDRESS EF_CUDA_ACCELERATORS EF_CUDA_SM90 EF_CUDA_VIRTUAL_SM(EF_CUDA_SM90)"
	.elftype	@"ET_EXEC"


//--------------------- .nv.info                  --------------------------
	.section	.nv.info,"",@"SHT_CUDA_INFO"
	.align	4


	//----- nvinfo : EIATTR_REGCOUNT
	.align		4
        /*0000*/ 	.byte	0x04, 0x2f
        /*0002*/ 	.short	(.L_3 - .L_2)
	.align		4
.L_2:
        /*0004*/ 	.word	index@(triton_poi_fused__native_batch_norm_legit_no_training_convolution_relu_threshold_backward_21)
        /*0008*/ 	.word	0x00000020


	//----- nvinfo : EIATTR_MIN_STACK_SIZE
	.align		4
.L_3:
        /*000c*/ 	.byte	0x04, 0x12
        /*000e*/ 	.short	(.L_5 - .L_4)
	.align		4
.L_4:
        /*0010*/ 	.word	index@(triton_poi_fused__native_batch_norm_legit_no_training_convolution_relu_threshold_backward_21)
        /*0014*/ 	.word	0x00000000


	//----- nvinfo : EIATTR_FRAME_SIZE
	.align		4
.L_5:
        /*0018*/ 	.byte	0x04, 0x11
        /*001a*/ 	.short	(.L_7 - .L_6)
	.align		4
.L_6:
        /*001c*/ 	.word	index@(triton_poi_fused__native_batch_norm_legit_no_training_convolution_relu_threshold_backward_21)
        /*0020*/ 	.word	0x00000000


	//----- nvinfo : EIATTR_MIN_STACK_SIZE
	.align		4
.L_7:
        /*0024*/ 	.byte	0x04, 0x12
        /*0026*/ 	.short	(.L_9 - .L_8)
	.align		4
.L_8:
        /*0028*/ 	.word	index@(triton_poi_fused__native_batch_norm_legit_no_training_convolution_relu_threshold_backward_21)
        /*002c*/ 	.word	0x00000000
.L_9:


//--------------------- .nv.info.triton_poi_fused__native_batch_norm_legit_no_training_convolution_relu_threshold_backward_21 --------------------------
	.section	.nv.info.triton_poi_fused__native_batch_norm_legit_no_training_convolution_relu_threshold_backward_21,"",@"SHT_CUDA_INFO"
	.sectionflags	@""
	.align	4


	//----- nvinfo : EIATTR_CUDA_API_VERSION
	.align		4
        /*0000*/ 	.byte	0x04, 0x37
        /*0002*/ 	.short	(.L_11 - .L_10)
.L_10:
        /*0004*/ 	.word	0x0000007c


	//----- nvinfo : EIATTR_KPARAM_INFO
	.align		4
.L_11:
        /*0008*/ 	.byte	0x04, 0x17
        /*000a*/ 	.short	(.L_13 - .L_12)
.L_12:
        /*000c*/ 	.word	0x00000000
        /*0010*/ 	.short	0x0008
        /*0012*/ 	.short	0x0040
        /*0014*/ 	.byte	0x00, 0xf0, 0x11, 0x00


	//----- nvinfo : EIATTR_KPARAM_INFO
	.align		4
.L_13:
        /*0018*/ 	.byte	0x04, 0x17
        /*001a*/ 	.short	(.L_15 - .L_14)
.L_14:
        /*001c*/ 	.word	0x00000000
        /*0020*/ 	.short	0x0007
        /*0022*/ 	.short	0x0038
        /*0024*/ 	.byte	0x00, 0xf4, 0x21, 0x00


	//----- nvinfo : EIATTR_KPARAM_INFO
	.align		4
.L_15:
        /*0028*/ 	.byte	0x04, 0x17
        /*002a*/ 	.short	(.L_17 - .L_16)
.L_16:
        /*002c*/ 	.word	0x00000000
        /*0030*/ 	.short	0x0006
        /*0032*/ 	.short	0x0030
        /*0034*/ 	.byte	0x00, 0xf4, 0x21, 0x00


	//----- nvinfo : EIATTR_KPARAM_INFO
	.align		4
.L_17:
        /*0038*/ 	.byte	0x04, 0x17
        /*003a*/ 	.short	(.L_19 - .L_18)
.L_18:
        /*003c*/ 	.word	0x00000000
        /*0040*/ 	.short	0x0005
        /*0042*/ 	.short	0x0028
        /*0044*/ 	.byte	0x00, 0xf4, 0x21, 0x00


	//----- nvinfo : EIATTR_KPARAM_INFO
	.align		4
.L_19:
        /*0048*/ 	.byte	0x04, 0x17
        /*004a*/ 	.short	(.L_21 - .L_20)
.L_20:
        /*004c*/ 	.word	0x00000000
        /*0050*/ 	.short	0x0004
        /*0052*/ 	.short	0x0020
        /*0054*/ 	.byte	0x00, 0xf4, 0x21, 0x00


	//----- nvinfo : EIATTR_KPARAM_INFO
	.align		4
.L_21:
        /*0058*/ 	.byte	0x04, 0x17
        /*005a*/ 	.short	(.L_23 - .L_22)
.L_22:
        /*005c*/ 	.word	0x00000000
        /*0060*/ 	.short	0x0003
        /*0062*/ 	.short	0x0018
        /*0064*/ 	.byte	0x00, 0xf4, 0x21, 0x00


	//----- nvinfo : EIATTR_KPARAM_INFO
	.align		4
.L_23:
        /*0068*/ 	.byte	0x04, 0x17
        /*006a*/ 	.short	(.L_25 - .L_24)
.L_24:
        /*006c*/ 	.word	0x00000000
        /*0070*/ 	.short	0x0002
        /*0072*/ 	.short	0x0010
        /*0074*/ 	.byte	0x00, 0xf4, 0x21, 0x00


	//----- nvinfo : EIATTR_KPARAM_INFO
	.align		4
.L_25:
        /*0078*/ 	.byte	0x04, 0x17
        /*007a*/ 	.short	(.L_27 - .L_26)
.L_26:
        /*007c*/ 	.word	0x00000000
        /*0080*/ 	.short	0x0001
        /*0082*/ 	.short	0x0008
        /*0084*/ 	.byte	0x00, 0xf4, 0x21, 0x00


	//----- nvinfo : EIATTR_KPARAM_INFO
	.align		4
.L_27:
        /*0088*/ 	.byte	0x04, 0x17
        /*008a*/ 	.short	(.L_29 - .L_28)
.L_28:
        /*008c*/ 	.word	0x00000000
        /*0090*/ 	.short	0x0000
        /*0092*/ 	.short	0x0000
        /*0094*/ 	.byte	0x00, 0xf4, 0x21, 0x00


	//----- nvinfo : EIATTR_SPARSE_MMA_MASK
	.align		4
.L_29:
        /*0098*/ 	.byte	0x03, 0x50
        /*009a*/ 	.short	0x0000


	//----- nvinfo : EIATTR_MAXREG_COUNT
	.align		4
        /*009c*/ 	.byte	0x03, 0x1b
        /*009e*/ 	.short	0x00ff


	//----- nvinfo : EIATTR_EXIT_INSTR_OFFSETS
	.align		4
        /*00a0*/ 	.byte	0x04, 0x1c
        /*00a2*/ 	.short	(.L_31 - .L_30)


	//   ....[0]....
.L_30:
        /*00a4*/ 	.word	0x000009b0


	//----- nvinfo : EIATTR_REQNTID
	.align		4
.L_31:
        /*00a8*/ 	.byte	0x04, 0x10
        /*00aa*/ 	.short	(.L_33 - .L_32)
.L_32:
        /*00ac*/ 	.word	0x00000080
        /*00b0*/ 	.word	0x00000001
        /*00b4*/ 	.word	0x00000001


	//----- nvinfo : EIATTR_CBANK_PARAM_SIZE
	.align		4
.L_33:
        /*00b8*/ 	.byte	0x03, 0x19
        /*00ba*/ 	.short	0x0044


	//----- nvinfo : EIATTR_PARAM_CBANK
	.align		4
        /*00bc*/ 	.byte	0x04, 0x0a
        /*00be*/ 	.short	(.L_35 - .L_34)
	.align		4
.L_34:
        /*00c0*/ 	.word	index@(.nv.constant0.triton_poi_fused__native_batch_norm_legit_no_training_convolution_relu_threshold_backward_21)
        /*00c4*/ 	.short	0x0210
        /*00c6*/ 	.short	0x0044


	//----- nvinfo : EIATTR_SW_WAR
	.align		4
.L_35:
        /*00c8*/ 	.byte	0x04, 0x36
        /*00ca*/ 	.short	(.L_37 - .L_36)
.L_36:
        /*00cc*/ 	.word	0x00000008
.L_37:


//--------------------- .nv.callgraph             --------------------------
	.section	.nv.callgraph,"",@"SHT_CUDA_CALLGRAPH"
	.align	4
	.sectionentsize	8
	.align		4
        /*0000*/ 	.word	0x00000000
	.align		4
        /*0004*/ 	.word	0xffffffff
	.align		4
        /*0008*/ 	.word	0x00000000
	.align		4
        /*000c*/ 	.word	0xfffffffe
	.align		4
        /*0010*/ 	.word	0x00000000
	.align		4
        /*0014*/ 	.word	0xfffffffd
	.align		4
        /*0018*/ 	.word	0x00000000
	.align		4
        /*001c*/ 	.word	0xfffffffc


//--------------------- .nv.constant4             --------------------------
	.section	.nv.constant4,"a",@progbits
	.align	8
	.align		8
.nv.constant4:
        /*0000*/ 	.dword	_$_str
	.align		8
        /*0008*/ 	.dword	_$_str_$_2


//--------------------- .text.triton_poi_fused__native_batch_norm_legit_no_training_convolution_relu_threshold_backward_21 --------------------------
	.section	.text.triton_poi_fused__native_batch_norm_legit_no_training_convolution_relu_threshold_backward_21,"ax",@progbits
	.sectionflags	@"SHF_BARRIERS=1"
	.align	128
        .global         triton_poi_fused__native_batch_norm_legit_no_training_convolution_relu_threshold_backward_21
        .type           triton_poi_fused__native_batch_norm_legit_no_training_convolution_relu_threshold_backward_21,@function
        .size           triton_poi_fused__native_batch_norm_legit_no_training_convolution_relu_threshold_backward_21,(.L_x_1 - triton_poi_fused__native_batch_norm_legit_no_training_convolution_relu_threshold_backward_21)
        .other          triton_poi_fused__native_batch_norm_legit_no_training_convolution_relu_threshold_backward_21,@"STO_CUDA_ENTRY STV_DEFAULT"
triton_poi_fused__native_batch_norm_legit_no_training_convolution_relu_threshold_backward_21:
.text.triton_poi_fused__native_batch_norm_legit_no_training_convolution_relu_threshold_backward_21:
[----:B------:R-:W-:Y:S01]  /*0000*/  LDC R1, c[0x0][0x28] ;  /* 0x00000a00ff017b82 */ /* 0x000fe20000000800 */
[----:B------:R-:W1:Y:S07]  /*0010*/  S2R R16, SR_TID.X ;  /* 0x0000000000107919 */ /* 0x000e6e0000002100 */
[----:B------:R-:W2:Y:S01]  /*0020*/  LDC.64 R12, c[0x0][0x228] ;  /* 0x00008a00ff0c7b82 */ /* 0x000ea20000000a00 */
[----:B------:R-:W-:Y:S01]  /*0030*/  ULDC.64 UR6, c[0x0][0x208] ;  /* 0x0000820000067ab9 */ /* 0x000fe20000000a00 */
[----:B------:R-:W3:Y:S06]  /*0040*/  S2R R0, SR_CTAID.X ;  /* 0x0000000000007919 */ /* 0x000eec0000002500 */
[----:B------:R-:W4:Y:S08]  /*0050*/  LDC.64 R22, c[0x0][0x210] ;  /* 0x00008400ff167b82 */ /* 0x000f300000000a00 */
[----:B------:R-:W5:Y:S08]  /*0060*/  LDC.64 R4, c[0x0][0x218] ;  /* 0x00008600ff047b82 */ /* 0x000f700000000a00 */
[----:B------:R-:W2:Y:S08]  /*0070*/  LDC.64 R24, c[0x0][0x220] ;  /* 0x00008800ff187b82 */ /* 0x000eb00000000a00 */
[----:B------:R-:W4:Y:S01]  /*0080*/  LDC.64 R14, c[0x0][0x230] ;  /* 0x00008c00ff0e7b82 */ /* 0x000f220000000a00 */
[----:B-1----:R-:W-:-:S07]  /*0090*/  IMAD.SHL.U32 R2, R16, 0x8, RZ ;  /* 0x0000000810027824 */ /* 0x002fce00078e00ff */
[----:B------:R-:W1:Y:S01]  /*00a0*/  S2UR UR5, SR_CgaCtaId ;  /* 0x00000000000579c3 */ /* 0x000e620000008800 */
[----:B---3--:R-:W-:Y:S01]  /*00b0*/  IMAD.SHL.U32 R19, R0, 0x400, RZ ;  /* 0x0000040000137824 */ /* 0x008fe200078e00ff */
[----:B------:R-:W-:Y:S01]  /*00c0*/  SHF.R.S32.HI R3, RZ, 0x15, R0 ;  /* 0x00000015ff037819 */ /* 0x000fe20000011400 */
[----:B------:R-:W-:Y:S01]  /*00d0*/  UMOV UR4, 0x400 ;  /* 0x0000040000047882 */ /* 0x000fe20000000000 */
[----:B------:R-:W-:Y:S01]  /*00e0*/  LOP3.LUT R2, R2, 0x3f8, RZ, 0xc0, !PT ;  /* 0x000003f802027812 */ /* 0x000fe200078ec0ff */
[----:B------:R-:W-:Y:S01]  /*00f0*/  ULDC.64 UR8, c[0x0][0x248] ;  /* 0x0000920000087ab9 */ /* 0x000fe20000000a00 */
[----:B------:R-:W-:Y:S02]  /*0100*/  SGXT R3, R3, 0x1 ;  /* 0x000000010303781a */ /* 0x000fe40000000200 */
[----:B------:R-:W-:-:S04]  /*0110*/  LOP3.LUT R0, R19, R2, RZ, 0xfc, !PT ;  /* 0x0000000213007212 */ /* 0x000fc800078efcff */
[----:B------:R-:W-:-:S04]  /*0120*/  LEA.HI R3, R3, R0, RZ, 0xc ;  /* 0x0000000003037211 */ /* 0x000fc800078f60ff */
[----:B------:R-:W-:-:S05]  /*0130*/  SHF.R.S32.HI R3, RZ, 0xc, R3 ;  /* 0x0000000cff037819 */ /* 0x000fca0000011403 */
[----:B------:R-:W-:-:S05]  /*0140*/  IMAD.HI R6, R3, 0x30c30c31, RZ ;  /* 0x30c30c3103067827 */ /* 0x000fca00078e02ff */
[----:B------:R-:W-:-:S04]  /*0150*/  SHF.R.U32.HI R7, RZ, 0x1f, R6 ;  /* 0x0000001fff077819 */ /* 0x000fc80000011606 */
[----:B------:R-:W-:-:S05]  /*0160*/  LEA.HI.SX32 R6, R6, R7, 0x1e ;  /* 0x0000000706067211 */ /* 0x000fca00078ff2ff */
[----:B------:R-:W-:-:S04]  /*0170*/  IMAD R17, R6, -0x15, R3 ;  /* 0xffffffeb06117824 */ /* 0x000fc800078e0203 */
[----:B--2---:R-:W-:-:S05]  /*0180*/  IMAD.WIDE R12, R17, 0x4, R12 ;  /* 0x00000004110c7825 */ /* 0x004fca00078e020c */
[----:B------:R2:W3:Y:S01]  /*0190*/  LDG.E.EL R21, desc[UR6][R12.64] ;  /* 0x000000060c157981 */ /* 0x0004e2000c2e1900 */
[----:B----4-:R-:W-:-:S04]  /*01a0*/  IMAD.WIDE R26, R0, 0x4, R22 ;  /* 0x00000004001a7825 */ /* 0x010fc800078e0216 */
[C---:B-----5:R-:W-:Y:S01]  /*01b0*/  IMAD.WIDE R28, R17.reuse, 0x4, R4 ;  /* 0x00000004111c7825 */ /* 0x060fe200078e0204 */
[----:B------:R-:W4:Y:S04]  /*01c0*/  LDG.E.128 R8, desc[UR6][R26.64+0x10] ;  /* 0x000010061a087981 */ /* 0x000f28000c1e1d00 */
[----:B------:R-:W5:Y:S01]  /*01d0*/  LDG.E.128 R4, desc[UR6][R26.64] ;  /* 0x000000061a047981 */ /* 0x000f62000c1e1d00 */
[C---:B0-----:R-:W-:Y:S01]  /*01e0*/  IMAD.WIDE R24, R17.reuse, 0x4, R24 ;  /* 0x0000000411187825 */ /* 0x041fe200078e0218 */
[----:B--2---:R-:W0:Y:S02]  /*01f0*/  LDC.64 R12, c[0x0][0x238] ;  /* 0x00008e00ff0c7b82 */ /* 0x004e240000000a00 */
[----:B------:R-:W5:Y:S04]  /*0200*/  LDG.E.EL R3, desc[UR6][R28.64] ;  /* 0x000000061c037981 */ /* 0x000f68000c2e1900 */
[----:B------:R2:W4:Y:S01]  /*0210*/  LDG.E.EL R20, desc[UR6][R24.64] ;  /* 0x0000000618147981 */ /* 0x000522000c2e1900 */
[----:B------:R-:W-:-:S04]  /*0220*/  IMAD.WIDE R14, R17, 0x4, R14 ;  /* 0x00000004110e7825 */ /* 0x000fc800078e020e */
[----:B0-----:R-:W-:Y:S02]  /*0230*/  IMAD.WIDE R12, R17, 0x4, R12 ;  /* 0x00000004110c7825 */ /* 0x001fe400078e020c */
[----:B------:R-:W4:Y:S04]  /*0240*/  LDG.E.EL R17, desc[UR6][R14.64] ;  /* 0x000000060e117981 */ /* 0x000f28000c2e1900 */
[----:B------:R0:W4:Y:S01]  /*0250*/  LDG.E.EL R18, desc[UR6][R12.64] ;  /* 0x000000060c127981 */ /* 0x000122000c2e1900 */
[----:B-1----:R-:W-:-:S06]  /*0260*/  UPRMT UR4, UR5, 0x654, UR4 ;  /* 0x0000065405047896 */ /* 0x002fcc0008000004 */
[----:B------:R-:W-:Y:S01]  /*0270*/  LEA R2, R2, UR4, 0x2 ;  /* 0x0000000402027c11 */ /* 0x000fe2000f8e10ff */
[----:B------:R-:W-:Y:S02]  /*0280*/  IMAD.SHL.U32 R16, R16, 0x4, RZ ;  /* 0x0000000410107824 */ /* 0x000fe400078e00ff */
[----:B--2---:R-:W-:-:S03]  /*0290*/  IMAD.MOV.U32 R25, RZ, RZ, 0x3e800000 ;  /* 0x3e800000ff197424 */ /* 0x004fc600078e00ff */
[----:B------:R-:W-:Y:S02]  /*02a0*/  LOP3.LUT R16, R16, 0x1fc, RZ, 0xc0, !PT ;  /* 0x000001fc10107812 */ /* 0x000fe400078ec0ff */
[----:B------:R-:W-:Y:S01]  /*02b0*/  SHF.R.S32.HI R28, RZ, 0x1f, R19 ;  /* 0x0000001fff1c7819 */ /* 0x000fe20000011413 */
[----:B---3--:R-:W-:-:S06]  /*02c0*/  FADD R21, R21, 9.9999997473787516356e-06 ;  /* 0x3727c5ac15157421 */ /* 0x008fcc0000000000 */
[----:B------:R-:W1:Y:S01]  /*02d0*/  MUFU.SQRT R21, R21 ;  /* 0x0000001500157308 */ /* 0x000e620000002000 */
[--C-:B-----5:R-:W-:Y:S01]  /*02e0*/  FADD R4, R4, R3.reuse ;  /* 0x0000000304047221 */ /* 0x120fe20000000000 */
[--C-:B------:R-:W-:Y:S01]  /*02f0*/  FADD R5, R5, R3.reuse ;  /* 0x0000000305057221 */ /* 0x100fe20000000000 */
[--C-:B------:R-:W-:Y:S01]  /*0300*/  FADD R6, R6, R3.reuse ;  /* 0x0000000306067221 */ /* 0x100fe20000000000 */
[--C-:B------:R-:W-:Y:S01]  /*0310*/  FADD R7, R7, R3.reuse ;  /* 0x0000000307077221 */ /* 0x100fe20000000000 */
[--C-:B----4-:R-:W-:Y:S01]  /*0320*/  FADD R8, R8, R3.reuse ;  /* 0x0000000308087221 */ /* 0x110fe20000000000 */
[--C-:B------:R-:W-:Y:S01]  /*0330*/  FADD R9, R9, R3.reuse ;  /* 0x0000000309097221 */ /* 0x100fe20000000000 */
[--C-:B------:R-:W-:Y:S01]  /*0340*/  FADD R10, R10, R3.reuse ;  /* 0x000000030a0a7221 */ /* 0x100fe20000000000 */
[----:B-1----:R-:W-:Y:S01]  /*0350*/  FSETP.GT.AND P0, PT, R21, 8.50705917302346158658e+37, PT ;  /* 0x7e8000001500780b */ /* 0x002fe20003f04000 */
[----:B------:R-:W-:Y:S01]  /*0360*/  FADD R11, R11, R3 ;  /* 0x000000030b0b7221 */ /* 0x000fe20000000000 */
[C---:B------:R-:W-:Y:S01]  /*0370*/  FSETP.GEU.AND P1, PT, R21.reuse, 1.175494350822287508e-38, PT ;  /* 0x008000001500780b */ /* 0x040fe20003f2e000 */
[----:B------:R-:W-:Y:S04]  /*0380*/  STS.128 [R2], R4 ;  /* 0x0000000402007388 */ /* 0x000fe80000000c00 */
[----:B------:R1:W-:Y:S06]  /*0390*/  STS.128 [R2+0x10], R8 ;  /* 0x0000100802007388 */ /* 0x0003ec0000000c00 */
[----:B------:R-:W-:-:S04]  /*03a0*/  @P0 FMUL R21, R21, 0.25 ;  /* 0x3e80000015150820 */ /* 0x000fc80000400000 */
[----:B------:R-:W-:-:S04]  /*03b0*/  @!P1 FMUL R21, R21, 16777216 ;  /* 0x4b80000015159820 */ /* 0x000fc80000400000 */
[----:B------:R2:W3:Y:S01]  /*03c0*/  MUFU.RCP R24, R21 ;  /* 0x0000001500187308 */ /* 0x0004e20000001000 */
[----:B------:R-:W-:Y:S01]  /*03d0*/  LEA R3, R16, UR4, 0x2 ;  /* 0x0000000410037c11 */ /* 0x000fe2000f8e10ff */
[----:B------:R-:W-:Y:S01]  /*03e0*/  BAR.SYNC.DEFER_BLOCKING 0x0 ;  /* 0x0000000000007b1d */ /* 0x000fe20000010000 */
[----:B------:R-:W-:-:S05]  /*03f0*/  FSEL R25, R25, 1, P0 ;  /* 0x3f80000019197808 */ /* 0x000fca0000000000 */
[----:B------:R-:W-:Y:S01]  /*0400*/  @!P1 FMUL R25, R25, 16777216 ;  /* 0x4b80000019199820 */ /* 0x000fe20000400000 */
[C---:B------:R-:W-:Y:S01]  /*0410*/  FADD R27, -R20.reuse, R5 ;  /* 0x00000005141b7221 */ /* 0x040fe20000000100 */
[C---:B------:R-:W-:Y:S01]  /*0420*/  FADD R29, -R20.reuse, R6 ;  /* 0x00000006141d7221 */ /* 0x040fe20000000100 */
[C---:B------:R-:W-:Y:S01]  /*0430*/  FADD R26, -R20.reuse, R7 ;  /* 0x00000007141a7221 */ /* 0x040fe20000000100 */
[----:B------:R-:W-:Y:S01]  /*0440*/  LOP3.LUT R16, R19, R16, RZ, 0xfc, !PT ;  /* 0x0000001013107212 */ /* 0x000fe200078efcff */
[C---:B--2---:R-:W-:Y:S01]  /*0450*/  FADD R21, -R20.reuse, R10 ;  /* 0x0000000a14157221 */ /* 0x044fe20000000100 */
[----:B-1----:R-:W-:Y:S01]  /*0460*/  FADD R8, -R20, R8 ;  /* 0x0000000814087221 */ /* 0x002fe20000000100 */
[----:B---3--:R-:W-:Y:S01]  /*0470*/  FMUL R24, R24, R25 ;  /* 0x0000001918187220 */ /* 0x008fe20000400000 */
[----:B------:R-:W-:Y:S01]  /*0480*/  FADD R25, -R20, R4 ;  /* 0x0000000414197221 */ /* 0x000fe20000000100 */
[----:B------:R-:W-:Y:S01]  /*0490*/  ULDC.64 UR4, c[0x0][0x210] ;  /* 0x0000840000047ab9 */ /* 0x000fe20000000a00 */
[----:B0-----:R-:W0:Y:S04]  /*04a0*/  LDS.128 R12, [R3] ;  /* 0x00000000030c7984 */ /* 0x001e280000000c00 */
[----:B------:R-:W1:Y:S01]  /*04b0*/  LDS.128 R4, [R3+0x800] ;  /* 0x0008000003047984 */ /* 0x000e620000000c00 */
[----:B------:R-:W-:-:S02]  /*04c0*/  IMAD.SHL.U32 R19, R16, 0x4, RZ ;  /* 0x0000000410137824 */ /* 0x000fc400078e00ff */
[----:B------:R-:W-:Y:S01]  /*04d0*/  FMUL R10, R24, R29 ;  /* 0x0000001d180a7220 */ /* 0x000fe20000400000 */
[----:B------:R-:W-:-:S04]  /*04e0*/  IMAD.WIDE R22, R16, 0x4, R22 ;  /* 0x0000000410167825 */ /* 0x000fc800078e0216 */
[----:B------:R-:W-:Y:S01]  /*04f0*/  FMUL R29, R24, R21 ;  /* 0x00000015181d7220 */ /* 0x000fe20000400000 */
[C---:B------:R-:W-:Y:S01]  /*0500*/  FADD R9, -R20.reuse, R9 ;  /* 0x0000000914097221 */ /* 0x040fe20000000100 */
[----:B------:R-:W-:Y:S01]  /*0510*/  FADD R11, -R20, R11 ;  /* 0x0000000b140b7221 */ /* 0x000fe20000000100 */
[----:B------:R-:W-:Y:S01]  /*0520*/  FMUL R21, R24, R8 ;  /* 0x0000000818157220 */ /* 0x000fe20000400000 */
[----:B------:R-:W-:Y:S02]  /*0530*/  SHF.L.U64.HI R28, R16, 0x2, R28 ;  /* 0x00000002101c7819 */ /* 0x000fe4000001021c */
[----:B------:R-:W-:Y:S01]  /*0540*/  IADD3 R20, P0, R19, UR4, RZ ;  /* 0x0000000413147c10 */ /* 0x000fe2000ff1e0ff */
[C---:B------:R-:W-:Y:S01]  /*0550*/  FMUL R25, R24.reuse, R25 ;  /* 0x0000001918197220 */ /* 0x040fe20000400000 */
[C---:B------:R-:W-:Y:S01]  /*0560*/  FMUL R27, R24.reuse, R27 ;  /* 0x0000001b181b7220 */ /* 0x040fe20000400000 */
[C---:B------:R-:W-:Y:S01]  /*0570*/  FMUL R26, R24.reuse, R26 ;  /* 0x0000001a181a7220 */ /* 0x040fe20000400000 */
[C---:B------:R-:W-:Y:S01]  /*0580*/  FMUL R9, R24.reuse, R9 ;  /* 0x0000000918097220 */ /* 0x040fe20000400000 */
[C-C-:B------:R-:W-:Y:S01]  /*0590*/  FFMA R25, R17.reuse, R25, R18.reuse ;  /* 0x0000001911197223 */ /* 0x140fe20000000012 */
[C-C-:B------:R-:W-:Y:S01]  /*05a0*/  FFMA R10, R17.reuse, R10, R18.reuse ;  /* 0x0000000a110a7223 */ /* 0x140fe20000000012 */
[C-C-:B------:R-:W-:Y:S01]  /*05b0*/  FFMA R27, R17.reuse, R27, R18.reuse ;  /* 0x0000001b111b7223 */ /* 0x140fe20000000012 */
[--C-:B------:R-:W-:Y:S01]  /*05c0*/  FFMA R29, R17, R29, R18.reuse ;  /* 0x0000001d111d7223 */ /* 0x100fe20000000012 */
[----:B0-----:R0:W-:Y:S01]  /*05d0*/  STG.E.128 desc[UR6][R22.64], R12 ;  /* 0x0000000c16007986 */ /* 0x0011e2000c101d06 */
[----:B------:R-:W-:Y:S01]  /*05e0*/  FSETP.GEU.AND P6, PT, R25, RZ, PT ;  /* 0x000000ff1900720b */ /* 0x000fe20003fce000 */
[C-C-:B0-----:R-:W-:Y:S01]  /*05f0*/  FFMA R12, R17.reuse, R21, R18.reuse ;  /* 0x00000015110c7223 */ /* 0x141fe20000000012 */
[----:B------:R-:W-:Y:S01]  /*0600*/  IADD3.X R21, R28, UR5, RZ, P0, !PT ;  /* 0x000000051c157c10 */ /* 0x000fe200087fe4ff */
[----:B------:R-:W-:Y:S01]  /*0610*/  FMUL R15, R24, R11 ;  /* 0x0000000b180f7220 */ /* 0x000fe20000400000 */
[--C-:B------:R-:W-:Y:S01]  /*0620*/  FFMA R13, R17, R9, R18.reuse ;  /* 0x00000009110d7223 */ /* 0x100fe20000000012 */
[----:B------:R-:W-:Y:S01]  /*0630*/  FSEL R8, R25, RZ, P6 ;  /* 0x000000ff19087208 */ /* 0x000fe20003000000 */
[----:B------:R-:W-:Y:S01]  /*0640*/  ULDC.64 UR4, c[0x0][0x240] ;  /* 0x0000900000047ab9 */ /* 0x000fe20000000a00 */
[----:B-1----:R0:W-:Y:S01]  /*0650*/  STG.E.128 desc[UR6][R20.64+0x800], R4 ;  /* 0x0008000414007986 */ /* 0x0021e2000c101d06 */
[----:B------:R-:W-:Y:S01]  /*0660*/  BAR.SYNC.DEFER_BLOCKING 0x0 ;  /* 0x0000000000007b1d */ /* 0x000fe20000010000 */
[C-C-:B------:R-:W-:Y:S01]  /*0670*/  FFMA R11, R17.reuse, R26, R18.reuse ;  /* 0x0000001a110b7223 */ /* 0x140fe20000000012 */
[----:B------:R-:W-:Y:S01]  /*0680*/  FFMA R15, R17, R15, R18 ;  /* 0x0000000f110f7223 */ /* 0x000fe20000000012 */
[----:B------:R-:W-:-:S02]  /*0690*/  FSETP.GEU.AND P5, PT, R27, RZ, PT ;  /* 0x000000ff1b00720b */ /* 0x000fc40003fae000 */
[----:B------:R-:W-:Y:S02]  /*06a0*/  FSETP.GEU.AND P4, PT, R10, RZ, PT ;  /* 0x000000ff0a00720b */ /* 0x000fe40003f8e000 */
[----:B------:R-:W-:Y:S02]  /*06b0*/  FSETP.GEU.AND P3, PT, R11, RZ, PT ;  /* 0x000000ff0b00720b */ /* 0x000fe40003f6e000 */
[----:B------:R-:W-:Y:S02]  /*06c0*/  FSETP.GEU.AND P2, PT, R12, RZ, PT ;  /* 0x000000ff0c00720b */ /* 0x000fe40003f4e000 */
[----:B------:R-:W-:Y:S02]  /*06d0*/  FSETP.GEU.AND P1, PT, R13, RZ, PT ;  /* 0x000000ff0d00720b */ /* 0x000fe40003f2e000 */
[----:B------:R-:W-:Y:S01]  /*06e0*/  FSETP.GEU.AND P0, PT, R29, RZ, PT ;  /* 0x000000ff1d00720b */ /* 0x000fe20003f0e000 */
[----:B0-----:R-:W0:Y:S01]  /*06f0*/  LDC.64 R4, c[0x0][0x240] ;  /* 0x00009000ff047b82 */ /* 0x001e220000000a00 */
[----:B------:R-:W-:-:S02]  /*0700*/  FSETP.GEU.AND P6, PT, R15, RZ, PT ;  /* 0x000000ff0f00720b */ /* 0x000fc40003fce000 */
[----:B------:R-:W-:Y:S02]  /*0710*/  FSEL R9, R27, RZ, P5 ;  /* 0x000000ff1b097208 */ /* 0x000fe40002800000 */
[----:B------:R-:W-:Y:S02]  /*0720*/  FSEL R10, R10, RZ, P4 ;  /* 0x000000ff0a0a7208 */ /* 0x000fe40002000000 */
[----:B------:R-:W-:Y:S02]  /*0730*/  FSEL R11, R11, RZ, P3 ;  /* 0x000000ff0b0b7208 */ /* 0x000fe40001800000 */
[----:B------:R-:W-:Y:S02]  /*0740*/  FSEL R12, R12, RZ, P2 ;  /* 0x000000ff0c0c7208 */ /* 0x000fe40001000000 */
[----:B------:R-:W-:Y:S02]  /*0750*/  FSEL R13, R13, RZ, P1 ;  /* 0x000000ff0d0d7208 */ /* 0x000fe40000800000 */
[----:B------:R-:W-:-:S02]  /*0760*/  FSEL R14, R29, RZ, P0 ;  /* 0x000000ff1d0e7208 */ /* 0x000fc40000000000 */
[----:B------:R-:W-:Y:S01]  /*0770*/  FSEL R15, R15, RZ, P6 ;  /* 0x000000ff0f0f7208 */ /* 0x000fe20003000000 */
[----:B------:R1:W-:Y:S04]  /*0780*/  STS.128 [R2], R8 ;  /* 0x0000000802007388 */ /* 0x0003e80000000c00 */
[----:B------:R2:W-:Y:S01]  /*0790*/  STS.128 [R2+0x10], R12 ;  /* 0x0000100c02007388 */ /* 0x0005e20000000c00 */
[----:B------:R-:W-:Y:S01]  /*07a0*/  BAR.SYNC.DEFER_BLOCKING 0x0 ;  /* 0x0000000000007b1d */ /* 0x000fe20000010000 */
[----:B------:R-:W-:Y:S02]  /*07b0*/  FSETP.GTU.AND P2, PT, R10, RZ, PT ;  /* 0x000000ff0a00720b */ /* 0x000fe40003f4c000 */
[----:B------:R-:W-:Y:S02]  /*07c0*/  FSETP.GTU.AND P0, PT, R8, RZ, PT ;  /* 0x000000ff0800720b */ /* 0x000fe40003f0c000 */
[----:B------:R-:W-:Y:S01]  /*07d0*/  SEL R7, RZ, 0x1, P2 ;  /* 0x00000001ff077807 */ /* 0x000fe20001000000 */
[----:B------:R-:W3:Y:S04]  /*07e0*/  LDS.128 R20, [R3] ;  /* 0x0000000003147984 */ /* 0x000ee80000000c00 */
[----:B------:R4:W5:Y:S01]  /*07f0*/  LDS.128 R24, [R3+0x800] ;  /* 0x0008000003187984 */ /* 0x0009620000000c00 */
[----:B------:R-:W-:-:S02]  /*0800*/  FSETP.GTU.AND P1, PT, R9, RZ, PT ;  /* 0x000000ff0900720b */ /* 0x000fc40003f2c000 */
[----:B------:R-:W-:Y:S02]  /*0810*/  FSETP.GTU.AND P4, PT, R14, RZ, PT ;  /* 0x000000ff0e00720b */ /* 0x000fe40003f8c000 */
[----:B------:R-:W-:Y:S02]  /*0820*/  FSETP.GTU.AND P2, PT, R15, RZ, PT ;  /* 0x000000ff0f00720b */ /* 0x000fe40003f4c000 */
[----:B------:R-:W-:Y:S02]  /*0830*/  FSETP.GTU.AND P3, PT, R11, RZ, PT ;  /* 0x000000ff0b00720b */ /* 0x000fe40003f6c000 */
[----:B-1----:R-:W-:Y:S02]  /*0840*/  SEL R9, RZ, 0x1, P1 ;  /* 0x00000001ff097807 */ /* 0x002fe40000800000 */
[----:B--2---:R-:W-:Y:S02]  /*0850*/  SEL R2, RZ, 0x1, P0 ;  /* 0x00000001ff027807 */ /* 0x004fe40000000000 */
[----:B----4-:R-:W-:-:S02]  /*0860*/  SEL R3, RZ, 0x1, P2 ;  /* 0x00000001ff037807 */ /* 0x010fc40001000000 */
[----:B------:R-:W-:Y:S02]  /*0870*/  SEL R6, RZ, 0x1, P4 ;  /* 0x00000001ff067807 */ /* 0x000fe40002000000 */
[----:B------:R-:W-:Y:S02]  /*0880*/  FSETP.GTU.AND P1, PT, R13, RZ, PT ;  /* 0x000000ff0d00720b */ /* 0x000fe40003f2c000 */
[----:B------:R-:W-:Y:S02]  /*0890*/  FSETP.GTU.AND P0, PT, R12, RZ, PT ;  /* 0x000000ff0c00720b */ /* 0x000fe40003f0c000 */
[----:B------:R-:W-:Y:S02]  /*08a0*/  SEL R8, RZ, 0x1, P3 ;  /* 0x00000001ff087807 */ /* 0x000fe40001800000 */
[----:B------:R-:W-:Y:S02]  /*08b0*/  PRMT R10, R6, 0x3340, R3 ;  /* 0x00003340060a7816 */ /* 0x000fe40000000003 */
[----:B------:R-:W-:-:S02]  /*08c0*/  SEL R3, RZ, 0x1, P1 ;  /* 0x00000001ff037807 */ /* 0x000fc40000800000 */
[----:B------:R-:W-:Y:S02]  /*08d0*/  SEL R12, RZ, 0x1, P0 ;  /* 0x00000001ff0c7807 */ /* 0x000fe40000000000 */
[----:B------:R-:W-:Y:S02]  /*08e0*/  PRMT R9, R2, 0x3340, R9 ;  /* 0x0000334002097816 */ /* 0x000fe40000000009 */
[----:B------:R-:W-:Y:S02]  /*08f0*/  PRMT R8, R7, 0x3340, R8 ;  /* 0x0000334007087816 */ /* 0x000fe40000000008 */
[----:B------:R-:W-:Y:S02]  /*0900*/  IADD3 R2, P0, R19, UR4, RZ ;  /* 0x0000000413027c10 */ /* 0x000fe4000ff1e0ff */
[----:B------:R-:W-:Y:S02]  /*0910*/  IADD3 R6, P1, R0, UR8, RZ ;  /* 0x0000000800067c10 */ /* 0x000fe4000ff3e0ff */
[----:B------:R-:W-:Y:S01]  /*0920*/  PRMT R11, R12, 0x3340, R3 ;  /* 0x000033400c0b7816 */ /* 0x000fe20000000003 */
[----:B0-----:R-:W-:Y:S01]  /*0930*/  IMAD.WIDE R4, R16, 0x4, R4 ;  /* 0x0000000410047825 */ /* 0x001fe200078e0204 */
[----:B------:R-:W-:-:S02]  /*0940*/  IADD3.X R3, R28, UR5, RZ, P0, !PT ;  /* 0x000000051c037c10 */ /* 0x000fc400087fe4ff */
[----:B------:R-:W-:Y:S02]  /*0950*/  PRMT R8, R9, 0x5410, R8 ;  /* 0x0000541009087816 */ /* 0x000fe40000000008 */
[----:B------:R-:W-:Y:S02]  /*0960*/  LEA.HI.X.SX32 R7, R0, UR9, 0x1, P1 ;  /* 0x0000000900077c11 */ /* 0x000fe400088f0eff */
[----:B------:R-:W-:Y:S01]  /*0970*/  PRMT R9, R11, 0x5410, R10 ;  /* 0x000054100b097816 */ /* 0x000fe2000000000a */
[----:B---3--:R-:W-:Y:S04]  /*0980*/  STG.E.128 desc[UR6][R4.64], R20 ;  /* 0x0000001404007986 */ /* 0x008fe8000c101d06 */
[----:B-----5:R-:W-:Y:S04]  /*0990*/  STG.E.128 desc[UR6][R2.64+0x800], R24 ;  /* 0x0008001802007986 */ /* 0x020fe8000c101d06 */
[----:B------:R-:W-:Y:S01]  /*09a0*/  STG.E.64 desc[UR6][R6.64], R8 ;  /* 0x0000000806007986 */ /* 0x000fe2000c101b06 */
[----:B------:R-:W-:Y:S05]  /*09b0*/  EXIT ;  /* 0x000000000000794d */ /* 0x000fea0003800000 */
.L_x_0:
[----:B------:R-:W-:-:S00]  /*09c0*/  BRA `(.L_x_0) ;  /* 0xfffffffc00fc7947 */ /* 0x000fc0000383ffff */
[----:B------:R-:W-:-:S00]  /*09d0*/  NOP ;  /* 0x0000000000007918 */ /* 0x000fc00000000000 */
        /* <DEDUP_REMOVED lines=10> */
.L_x_1:


//--------------------- .nv.global.init           --------------------------
	.section	.nv.global.init,"aw",@progbits
.nv.global.init:
	.type		_$_str,@object
	.size		_$_str,(_$_str_$_2 - _$_str)
_$_str:
        /*0000*/ 	.byte	0x5f, 0x5f, 0x43, 0x55, 0x44, 0x41, 0x5f, 0x46, 0x54, 0x5a, 0x00
	.type		_$_str_$_2,@object
	.size		_$_str_$_2,(.L_1 - _$_str_$_2)
_$_str_$_2:
        /*000b*/ 	.byte	0x5f, 0x5f, 0x43, 0x55, 0x44, 0x41, 0x5f, 0x50, 0x52, 0x45, 0x43, 0x5f, 0x53, 0x51, 0x52, 0x54
        /*001b*/ 	.byte	0x00
.L_1:


//--------------------- .nv.shared.triton_poi_fused__native_batch_norm_legit_no_training_convolution_relu_threshold_backward_21 --------------------------
	.section	.nv.shared.triton_poi_fused__native_batch_norm_legit_no_training_convolution_relu_threshold_backward_21,"aw",@nobits
	.sectionflags	@""
	.align	16
	.zero		1024


//--------------------- .nv.constant0.triton_poi_fused__native_batch_norm_legit_no_training_convolution_relu_threshold_backward_21 --------------------------
	.section	.nv.constant0.triton_poi_fused__native_batch_norm_legit_no_training_convolution_relu_threshold_backward_21,"a",@progbits
	.sectionflags	@""
	.align	4
.nv.constant0.triton_poi_fused__native_batch_norm_legit_no_training_convolution_relu_threshold_backward_21:
	.zero		596
